//
// Generated by NVIDIA NVVM Compiler
//
// Compiler Build ID: CL-36424714
// Cuda compilation tools, release 13.0, V13.0.88
// Based on NVVM 20.0.0
//

.version 9.0
.target sm_100
.address_size 64

	// .globl	_Z16histogram_kernelPjS_jj
// _ZZ16histogram_kernelPjS_jjE11shared_bins has been demoted

.visible .entry _Z16histogram_kernelPjS_jj(
	.param .u64 .ptr .align 1 _Z16histogram_kernelPjS_jj_param_0,
	.param .u64 .ptr .align 1 _Z16histogram_kernelPjS_jj_param_1,
	.param .u32 _Z16histogram_kernelPjS_jj_param_2,
	.param .u32 _Z16histogram_kernelPjS_jj_param_3
)
{
	.reg .pred 	%p<4>;
	.reg .b32 	%r<20>;
	.reg .b64 	%rd<9>;
	// demoted variable
	.shared .align 4 .b8 _ZZ16histogram_kernelPjS_jjE11shared_bins[16384];
	ld.param.u64 	%rd2, [_Z16histogram_kernelPjS_jj_param_0];
	ld.param.u64 	%rd3, [_Z16histogram_kernelPjS_jj_param_1];
	ld.param.u32 	%r7, [_Z16histogram_kernelPjS_jj_param_2];
	ld.param.u32 	%r6, [_Z16histogram_kernelPjS_jj_param_3];
	mov.u32 	%r8, %ctaid.x;
	mov.u32 	%r1, %ntid.x;
	mov.u32 	%r19, %tid.x;
	mad.lo.s32 	%r3, %r8, %r1, %r19;
	setp.ge.u32 	%p1, %r3, %r7;
	@%p1 bra 	$L__BB0_2;
	cvta.to.global.u64 	%rd4, %rd2;
	mul.wide.s32 	%rd5, %r3, 4;
	add.s64 	%rd6, %rd4, %rd5;
	ld.global.u32 	%r9, [%rd6];
	shl.b32 	%r10, %r9, 2;
	mov.u32 	%r11, _ZZ16histogram_kernelPjS_jjE11shared_bins;
	add.s32 	%r12, %r11, %r10;
	atom.shared.add.u32 	%r13, [%r12], 1;
$L__BB0_2:
	bar.sync 	0;
	setp.ge.u32 	%p2, %r19, %r6;
	@%p2 bra 	$L__BB0_5;
	cvta.to.global.u64 	%rd1, %rd3;
	mov.u32 	%r15, _ZZ16histogram_kernelPjS_jjE11shared_bins;
$L__BB0_4:
	mul.wide.s32 	%rd7, %r19, 4;
	add.s64 	%rd8, %rd1, %rd7;
	shl.b32 	%r14, %r19, 2;
	add.s32 	%r16, %r15, %r14;
	ld.shared.u32 	%r17, [%r16];
	atom.global.add.u32 	%r18, [%rd8], %r17;
	add.s32 	%r19, %r19, %r1;
	setp.lt.u32 	%p3, %r19, %r6;
	@%p3 bra 	$L__BB0_4;
$L__BB0_5:
	ret;

}
	// .globl	_Z14convert_kernelPjj
.visible .entry _Z14convert_kernelPjj(
	.param .u64 .ptr .align 1 _Z14convert_kernelPjj_param_0,
	.param .u32 _Z14convert_kernelPjj_param_1
)
{
	.reg .pred 	%p<3>;
	.reg .b32 	%r<8>;
	.reg .b64 	%rd<5>;

	ld.param.u64 	%rd2, [_Z14convert_kernelPjj_param_0];
	ld.param.u32 	%r2, [_Z14convert_kernelPjj_param_1];
	mov.u32 	%r3, %ctaid.x;
	mov.u32 	%r4, %ntid.x;
	mov.u32 	%r5, %tid.x;
	mad.lo.s32 	%r1, %r3, %r4, %r5;
	setp.ge.u32 	%p1, %r1, %r2;
	@%p1 bra 	$L__BB1_3;
	cvta.to.global.u64 	%rd3, %rd2;
	mul.wide.s32 	%rd4, %r1, 4;
	add.s64 	%rd1, %rd3, %rd4;
	ld.global.u32 	%r6, [%rd1];
	setp.lt.u32 	%p2, %r6, 128;
	@%p2 bra 	$L__BB1_3;
	mov.b32 	%r7, 127;
	st.global.u32 	[%rd1], %r7;
$L__BB1_3:
	ret;

}


// ===== COMPILED SASS (sm_100) =====

	.target	sm_100

	.elftype	@"ET_EXEC"


//--------------------- .note.nv.tkinfo           --------------------------
	.section	.note.nv.tkinfo,"",@"SHT_NOTE"
	.sectionflags	@"SHF_NOTE_NV_TKINFO"
	.tkinfo
        /*0018*/ 	.word	0x00000002
        /*0030*/ 	.string	""
        /*0030*/ 	.string	"ptxas"
        /*0030*/ 	.string	"Cuda compilation tools, release 13.0, V13.0.88"
        /*0030*/ 	.string	"Build cuda_13.0.r13.0/compiler.36424714_0"
        /*0030*/ 	.string	"-arch sm_100 -m 64 "



//--------------------- .note.nv.cuinfo           --------------------------
	.section	.note.nv.cuinfo,"",@"SHT_NOTE"
	.sectionflags	@"SHF_NOTE_NV_CUINFO"
        /*0018*/ 	.short	0x0002
        /*001a*/ 	.short	0x0064
        /*001c*/ 	.short	0x0082
	.zero		2


//--------------------- .nv.info                  --------------------------
	.section	.nv.info,"",@"SHT_CUDA_INFO"
	.align	4


	//----- nvinfo : EIATTR_REGCOUNT
	.align		4
        /*0000*/ 	.byte	0x04, 0x2f
        /*0002*/ 	.short	(.L_1 - .L_0)
	.align		4
.L_0:
        /*0004*/ 	.word	index@(_Z16histogram_kernelPjS_jj)
        /*0008*/ 	.word	0x0000000c


	//----- nvinfo : EIATTR_FRAME_SIZE
	.align		4
.L_1:
        /*000c*/ 	.byte	0x04, 0x11
        /*000e*/ 	.short	(.L_3 - .L_2)
	.align		4
.L_2:
        /*0010*/ 	.word	index@(_Z16histogram_kernelPjS_jj)
        /*0014*/ 	.word	0x00000000


	//----- nvinfo : EIATTR_REGCOUNT
	.align		4
.L_3:
        /*0018*/ 	.byte	0x04, 0x2f
        /*001a*/ 	.short	(.L_5 - .L_4)
	.align		4
.L_4:
        /*001c*/ 	.word	index@(_Z14convert_kernelPjj)
        /*0020*/ 	.word	0x00000008


	//----- nvinfo : EIATTR_FRAME_SIZE
	.align		4
.L_5:
        /*0024*/ 	.byte	0x04, 0x11
        /*0026*/ 	.short	(.L_7 - .L_6)
	.align		4
.L_6:
        /*0028*/ 	.word	index@(_Z14convert_kernelPjj)
        /*002c*/ 	.word	0x00000000


	//----- nvinfo : EIATTR_MIN_STACK_SIZE
	.align		4
.L_7:
        /*0030*/ 	.byte	0x04, 0x12
        /*0032*/ 	.short	(.L_9 - .L_8)
	.align		4
.L_8:
        /*0034*/ 	.word	index@(_Z14convert_kernelPjj)
        /*0038*/ 	.word	0x00000000


	//----- nvinfo : EIATTR_MIN_STACK_SIZE
	.align		4
.L_9:
        /*003c*/ 	.byte	0x04, 0x12
        /*003e*/ 	.short	(.L_11 - .L_10)
	.align		4
.L_10:
        /*0040*/ 	.word	index@(_Z16histogram_kernelPjS_jj)
        /*0044*/ 	.word	0x00000000
.L_11:


//--------------------- .nv.compat                --------------------------
	.section	.nv.compat,"",@"SHT_CUDA_COMPAT_INFO"
	.align	4
        /*0000*/ 	.byte	0x02, 0x09, 0x00, 0x00, 0x02, 0x02, 0x01, 0x00, 0x02, 0x05, 0x05, 0x00, 0x03, 0x07, 0x01, 0x01
        /*0010*/ 	.byte	0x02, 0x03, 0x00, 0x00, 0x02, 0x06, 0x01, 0x00, 0x04, 0x0b, 0x08, 0x00, 0x09, 0x00, 0x00, 0x00
        /*0020*/ 	.byte	0x00, 0x00, 0x00, 0x00


//--------------------- .nv.info._Z14convert_kernelPjj --------------------------
	.section	.nv.info._Z14convert_kernelPjj,"",@"SHT_CUDA_INFO"
	.sectionflags	@""
	.align	4


	//----- nvinfo : EIATTR_CUDA_API_VERSION
	.align		4
        /*0000*/ 	.byte	0x04, 0x37
        /*0002*/ 	.short	(.L_13 - .L_12)
.L_12:
        /*0004*/ 	.word	0x00000082


	//----- nvinfo : EIATTR_KPARAM_INFO
	.align		4
.L_13:
        /*0008*/ 	.byte	0x04, 0x17
        /*000a*/ 	.short	(.L_15 - .L_14)
.L_14:
        /*000c*/ 	.word	0x00000000
        /*0010*/ 	.short	0x0001
        /*0012*/ 	.short	0x0008
        /*0014*/ 	.byte	0x00, 0xf0, 0x11, 0x00


	//----- nvinfo : EIATTR_KPARAM_INFO
	.align		4
.L_15:
        /*0018*/ 	.byte	0x04, 0x17
        /*001a*/ 	.short	(.L_17 - .L_16)
.L_16:
        /*001c*/ 	.word	0x00000000
        /*0020*/ 	.short	0x0000
        /*0022*/ 	.short	0x0000
        /*0024*/ 	.byte	0x00, 0xf5, 0x21, 0x00


	//----- nvinfo : EIATTR_SPARSE_MMA_MASK
	.align		4
.L_17:
        /*0028*/ 	.byte	0x03, 0x50
        /*002a*/ 	.short	0x0000


	//----- nvinfo : EIATTR_MAXREG_COUNT
	.align		4
        /*002c*/ 	.byte	0x03, 0x1b
        /*002e*/ 	.short	0x00ff


	//----- nvinfo : EIATTR_MERCURY_ISA_VERSION
	.align		4
        /*0030*/ 	.byte	0x03, 0x5f
        /*0032*/ 	.short	0x0101


	//----- nvinfo : EIATTR_VRC_CTA_INIT_COUNT
	.align		4
        /*0034*/ 	.byte	0x02, 0x4a
	.zero		1
	.zero		1


	//----- nvinfo : EIATTR_EXIT_INSTR_OFFSETS
	.align		4
        /*0038*/ 	.byte	0x04, 0x1c
        /*003a*/ 	.short	(.L_19 - .L_18)


	//   ....[0]....
.L_18:
        /*003c*/ 	.word	0x00000070


	//   ....[1]....
        /*0040*/ 	.word	0x000000d0


	//   ....[2]....
        /*0044*/ 	.word	0x00000100


	//----- nvinfo : EIATTR_CBANK_PARAM_SIZE
	.align		4
.L_19:
        /*0048*/ 	.byte	0x03, 0x19
        /*004a*/ 	.short	0x000c


	//----- nvinfo : EIATTR_PARAM_CBANK
	.align		4
        /*004c*/ 	.byte	0x04, 0x0a
        /*004e*/ 	.short	(.L_21 - .L_20)
	.align		4
.L_20:
        /*0050*/ 	.word	index@(.nv.constant0._Z14convert_kernelPjj)
        /*0054*/ 	.short	0x0380
        /*0056*/ 	.short	0x000c


	//----- nvinfo : EIATTR_SW_WAR
	.align		4
.L_21:
        /*0058*/ 	.byte	0x04, 0x36
        /*005a*/ 	.short	(.L_23 - .L_22)
.L_22:
        /*005c*/ 	.word	0x00000008
.L_23:


//--------------------- .nv.info._Z16histogram_kernelPjS_jj --------------------------
	.section	.nv.info._Z16histogram_kernelPjS_jj,"",@"SHT_CUDA_INFO"
	.sectionflags	@""
	.align	4


	//----- nvinfo : EIATTR_CUDA_API_VERSION
	.align		4
        /*0000*/ 	.byte	0x04, 0x37
        /*0002*/ 	.short	(.L_25 - .L_24)
.L_24:
        /*0004*/ 	.word	0x00000082


	//----- nvinfo : EIATTR_KPARAM_INFO
	.align		4
.L_25:
        /*0008*/ 	.byte	0x04, 0x17
        /*000a*/ 	.short	(.L_27 - .L_26)
.L_26:
        /*000c*/ 	.word	0x00000000
        /*0010*/ 	.short	0x0003
        /*0012*/ 	.short	0x0014
        /*0014*/ 	.byte	0x00, 0xf0, 0x11, 0x00


	//----- nvinfo : EIATTR_KPARAM_INFO
	.align		4
.L_27:
        /*0018*/ 	.byte	0x04, 0x17
        /*001a*/ 	.short	(.L_29 - .L_28)
.L_28:
        /*001c*/ 	.word	0x00000000
        /*0020*/ 	.short	0x0002
        /*0022*/ 	.short	0x0010
        /*0024*/ 	.byte	0x00, 0xf0, 0x11, 0x00


	//----- nvinfo : EIATTR_KPARAM_INFO
	.align		4
.L_29:
        /*0028*/ 	.byte	0x04, 0x17
        /*002a*/ 	.short	(.L_31 - .L_30)
.L_30:
        /*002c*/ 	.word	0x00000000
        /*0030*/ 	.short	0x0001
        /*0032*/ 	.short	0x0008
        /*0034*/ 	.byte	0x00, 0xf5, 0x21, 0x00


	//----- nvinfo : EIATTR_KPARAM_INFO
	.align		4
.L_31:
        /*0038*/ 	.byte	0x04, 0x17
        /*003a*/ 	.short	(.L_33 - .L_32)
.L_32:
        /*003c*/ 	.word	0x00000000
        /*0040*/ 	.short	0x0000
        /*0042*/ 	.short	0x0000
        /*0044*/ 	.byte	0x00, 0xf5, 0x21, 0x00


	//----- nvinfo : EIATTR_SPARSE_MMA_MASK
	.align		4
.L_33:
        /*0048*/ 	.byte	0x03, 0x50
        /*004a*/ 	.short	0x0000


	//----- nvinfo : EIATTR_MAXREG_COUNT
	.align		4
        /*004c*/ 	.byte	0x03, 0x1b
        /*004e*/ 	.short	0x00ff


	//----- nvinfo : EIATTR_NUM_BARRIERS
	.align		4
        /*0050*/ 	.byte	0x02, 0x4c
        /*0052*/ 	.byte	0x01
	.zero		1


	//----- nvinfo : EIATTR_MERCURY_ISA_VERSION
	.align		4
        /*0054*/ 	.byte	0x03, 0x5f
        /*0056*/ 	.short	0x0101


	//----- nvinfo : EIATTR_VRC_CTA_INIT_COUNT
	.align		4
        /*0058*/ 	.byte	0x02, 0x4a
	.zero		1
	.zero		1


	//----- nvinfo : EIATTR_EXIT_INSTR_OFFSETS
	.align		4
        /*005c*/ 	.byte	0x04, 0x1c
        /*005e*/ 	.short	(.L_35 - .L_34)


	//   ....[0]....
.L_34:
        /*0060*/ 	.word	0x00000160


	//   ....[1]....
        /*0064*/ 	.word	0x00000220


	//----- nvinfo : EIATTR_CRS_STACK_SIZE
	.align		4
.L_35:
        /*0068*/ 	.byte	0x04, 0x1e
        /*006a*/ 	.short	(.L_37 - .L_36)
.L_36:
        /*006c*/ 	.word	0x00000000


	//----- nvinfo : EIATTR_CBANK_PARAM_SIZE
	.align		4
.L_37:
        /*0070*/ 	.byte	0x03, 0x19
        /*0072*/ 	.short	0x0018


	//----- nvinfo : EIATTR_PARAM_CBANK
	.align		4
        /*0074*/ 	.byte	0x04, 0x0a
        /*0076*/ 	.short	(.L_39 - .L_38)
	.align		4
.L_38:
        /*0078*/ 	.word	index@(.nv.constant0._Z16histogram_kernelPjS_jj)
        /*007c*/ 	.short	0x0380
        /*007e*/ 	.short	0x0018


	//----- nvinfo : EIATTR_SW_WAR
	.align		4
.L_39:
        /*0080*/ 	.byte	0x04, 0x36
        /*0082*/ 	.short	(.L_41 - .L_40)
.L_40:
        /*0084*/ 	.word	0x00000008
.L_41:


//--------------------- .nv.callgraph             --------------------------
	.section	.nv.callgraph,"",@"SHT_CUDA_CALLGRAPH"
	.align	4
	.sectionentsize	8
	.align		4
        /*0000*/ 	.word	0x00000000
	.align		4
        /*0004*/ 	.word	0xffffffff
	.align		4
        /*0008*/ 	.word	0x00000000
	.align		4
        /*000c*/ 	.word	0xfffffffe
	.align		4
        /*0010*/ 	.word	0x00000000
	.align		4
        /*0014*/ 	.word	0xfffffffd
	.align		4
        /*0018*/ 	.word	0x00000000
	.align		4
        /*001c*/ 	.word	0xfffffffc


//--------------------- .text._Z14convert_kernelPjj --------------------------
	.section	.text._Z14convert_kernelPjj,"ax",@progbits
	.align	128
        .global         _Z14convert_kernelPjj
        .type           _Z14convert_kernelPjj,@function
        .size           _Z14convert_kernelPjj,(.L_x_5 - _Z14convert_kernelPjj)
        .other          _Z14convert_kernelPjj,@"STO_CUDA_ENTRY STV_DEFAULT"
_Z14convert_kernelPjj:
.text._Z14convert_kernelPjj:
[----:B------:R-:W-:Y:S01]  /*0000*/  LDC R1, c[0x0][0x37c] ;  /* 0x0000df00ff017b82 */ /* 0x000fe20000000800 */
[----:B------:R-:W0:Y:S07]  /*0010*/  S2R R0, SR_TID.X ;  /* 0x0000000000007919 */ /* 0x000e2e0000002100 */
[----:B------:R-:W0:Y:S01]  /*0020*/  S2UR UR4, SR_CTAID.X ;  /* 0x00000000000479c3 */ /* 0x000e220000002500 */
[----:B------:R-:W1:Y:S07]  /*0030*/  LDCU UR5, c[0x0][0x388] ;  /* 0x00007100ff0577ac */ /* 0x000e6e0008000800 */
[----:B------:R-:W0:Y:S02]  /*0040*/  LDC R5, c[0x0][0x360] ;  /* 0x0000d800ff057b82 */ /* 0x000e240000000800 */
[----:B0-----:R-:W-:-:S05]  /*0050*/  IMAD R5, R5, UR4, R0 ;  /* 0x0000000405057c24 */ /* 0x001fca000f8e0200 */
[----:B-1----:R-:W-:-:S13]  /*0060*/  ISETP.GE.U32.AND P0, PT, R5, UR5, PT ;  /* 0x0000000505007c0c */ /* 0x002fda000bf06070 */
[----:B------:R-:W-:Y:S05]  /*0070*/  @P0 EXIT ;  /* 0x000000000000094d */ /* 0x000fea0003800000 */
[----:B------:R-:W0:Y:S01]  /*0080*/  LDC.64 R2, c[0x0][0x380] ;  /* 0x0000e000ff027b82 */ /* 0x000e220000000a00 */
[----:B------:R-:W1:Y:S01]  /*0090*/  LDCU.64 UR4, c[0x0][0x358] ;  /* 0x00006b00ff0477ac */ /* 0x000e620008000a00 */
[----:B0-----:R-:W-:-:S05]  /*00a0*/  IMAD.WIDE R2, R5, 0x4, R2 ;  /* 0x0000000405027825 */ /* 0x001fca00078e0202 */
[----:B-1----:R-:W2:Y:S02]  /*00b0*/  LDG.E R0, desc[UR4][R2.64] ;  /* 0x0000000402007981 */ /* 0x002ea4000c1e1900 */
[----:B--2---:R-:W-:-:S13]  /*00c0*/  ISETP.GE.U32.AND P0, PT, R0, 0x80, PT ;  /* 0x000000800000780c */ /* 0x004fda0003f06070 */
[----:B------:R-:W-:Y:S05]  /*00d0*/  @!P0 EXIT ;  /* 0x000000000000894d */ /* 0x000fea0003800000 */
[----:B------:R-:W-:-:S05]  /*00e0*/  HFMA2 R5, -RZ, RZ, 0, 7.569789886474609375e-06 ;  /* 0x0000007fff057431 */ /* 0x000fca00000001ff */
[----:B------:R-:W-:Y:S01]  /*00f0*/  STG.E desc[UR4][R2.64], R5 ;  /* 0x0000000502007986 */ /* 0x000fe2000c101904 */
[----:B------:R-:W-:Y:S05]  /*0100*/  EXIT ;  /* 0x000000000000794d */ /* 0x000fea0003800000 */
.L_x_0:
[----:B------:R-:W-:-:S00]  /*0110*/  BRA `(.L_x_0) ;  /* 0xfffffffc00fc7947 */ /* 0x000fc0000383ffff */
[----:B------:R-:W-:-:S00]  /*0120*/  NOP ;  /* 0x0000000000007918 */ /* 0x000fc00000000000 */
        /* <DEDUP_REMOVED lines=13> */
.L_x_5:


//--------------------- .text._Z16histogram_kernelPjS_jj --------------------------
	.section	.text._Z16histogram_kernelPjS_jj,"ax",@progbits
	.align	128
        .global         _Z16histogram_kernelPjS_jj
        .type           _Z16histogram_kernelPjS_jj,@function
        .size           _Z16histogram_kernelPjS_jj,(.L_x_6 - _Z16histogram_kernelPjS_jj)
        .other          _Z16histogram_kernelPjS_jj,@"STO_CUDA_ENTRY STV_DEFAULT"
_Z16histogram_kernelPjS_jj:
.text._Z16histogram_kernelPjS_jj:
[----:B------:R-:W-:Y:S01]  /*0000*/  LDC R1, c[0x0][0x37c] ;  /* 0x0000df00ff017b82 */ /* 0x000fe20000000800 */
[----:B------:R-:W0:Y:S07]  /*0010*/  S2R R7, SR_TID.X ;  /* 0x0000000000077919 */ /* 0x000e2e0000002100 */
[----:B------:R-:W1:Y:S01]  /*0020*/  S2UR UR4, SR_CTAID.X ;  /* 0x00000000000479c3 */ /* 0x000e620000002500 */
[----:B------:R-:W2:Y:S01]  /*0030*/  LDCU UR5, c[0x0][0x390] ;  /* 0x00007200ff0577ac */ /* 0x000ea20008000800 */
[----:B------:R-:W-:Y:S01]  /*0040*/  BSSY.RECONVERGENT B0, `(.L_x_1) ;  /* 0x0000010000007945 */ /* 0x000fe20003800200 */
[----:B------:R-:W0:Y:S05]  /*0050*/  LDCU UR8, c[0x0][0x394] ;  /* 0x00007280ff0877ac */ /* 0x000e2a0008000800 */
[----:B------:R-:W1:Y:S01]  /*0060*/  LDC R6, c[0x0][0x360] ;  /* 0x0000d800ff067b82 */ /* 0x000e620000000800 */
[----:B------:R-:W3:Y:S01]  /*0070*/  LDCU.64 UR6, c[0x0][0x358] ;  /* 0x00006b00ff0677ac */ /* 0x000ee20008000a00 */
[----:B0-----:R-:W-:Y:S01]  /*0080*/  ISETP.GE.U32.AND P1, PT, R7, UR8, PT ;  /* 0x0000000807007c0c */ /* 0x001fe2000bf26070 */
[----:B-1----:R-:W-:-:S05]  /*0090*/  IMAD R5, R6, UR4, R7 ;  /* 0x0000000406057c24 */ /* 0x002fca000f8e0207 */
[----:B--2---:R-:W-:-:S13]  /*00a0*/  ISETP.GE.U32.AND P0, PT, R5, UR5, PT ;  /* 0x0000000505007c0c */ /* 0x004fda000bf06070 */
[----:B---3--:R-:W-:Y:S05]  /*00b0*/  @P0 BRA `(.L_x_2) ;  /* 0x0000000000200947 */ /* 0x008fea0003800000 */
[----:B------:R-:W0:Y:S02]  /*00c0*/  LDC.64 R2, c[0x0][0x380] ;  /* 0x0000e000ff027b82 */ /* 0x000e240000000a00 */
[----:B0-----:R-:W-:-:S06]  /*00d0*/  IMAD.WIDE R2, R5, 0x4, R2 ;  /* 0x0000000405027825 */ /* 0x001fcc00078e0202 */
[----:B------:R-:W2:Y:S01]  /*00e0*/  LDG.E R2, desc[UR6][R2.64] ;  /* 0x0000000602027981 */ /* 0x000ea2000c1e1900 */
[----:B------:R-:W0:Y:S01]  /*00f0*/  S2UR UR5, SR_CgaCtaId ;  /* 0x00000000000579c3 */ /* 0x000e220000008800 */
[----:B------:R-:W-:Y:S02]  /*0100*/  UMOV UR4, 0x400 ;  /* 0x0000040000047882 */ /* 0x000fe40000000000 */
[----:B0-----:R-:W-:-:S06]  /*0110*/  ULEA UR4, UR5, UR4, 0x18 ;  /* 0x0000000405047291 */ /* 0x001fcc000f8ec0ff */
[----:B--2---:R-:W-:-:S05]  /*0120*/  LEA R0, R2, UR4, 0x2 ;  /* 0x0000000402007c11 */ /* 0x004fca000f8e10ff */
[----:B------:R0:W-:Y:S02]  /*0130*/  ATOMS.POPC.INC.32 RZ, [R0+URZ] ;  /* 0x0000000000ff7f8c */ /* 0x0001e4000d8000ff */
.L_x_2:
[----:B------:R-:W-:Y:S05]  /*0140*/  BSYNC.RECONVERGENT B0 ;  /* 0x0000000000007941 */ /* 0x000fea0003800200 */
.L_x_1:
[----:B------:R-:W-:Y:S06]  /*0150*/  BAR.SYNC.DEFER_BLOCKING 0x0 ;  /* 0x0000000000007b1d */ /* 0x000fec0000010000 */
[----:B------:R-:W-:Y:S05]  /*0160*/  @P1 EXIT ;  /* 0x000000000000194d */ /* 0x000fea0003800000 */
[----:B------:R-:W1:Y:S01]  /*0170*/  S2UR UR5, SR_CgaCtaId ;  /* 0x00000000000579c3 */ /* 0x000e620000008800 */
[----:B------:R-:W-:-:S07]  /*0180*/  UMOV UR4, 0x400 ;  /* 0x0000040000047882 */ /* 0x000fce0000000000 */
[----:B------:R-:W2:Y:S01]  /*0190*/  LDC.64 R4, c[0x0][0x388] ;  /* 0x0000e200ff047b82 */ /* 0x000ea20000000a00 */
[----:B-1----:R-:W-:-:S12]  /*01a0*/  ULEA UR4, UR5, UR4, 0x18 ;  /* 0x0000000405047291 */ /* 0x002fd8000f8ec0ff */
.L_x_3:
[C---:B0-----:R-:W-:Y:S01]  /*01b0*/  LEA R0, R7.reuse, UR4, 0x2 ;  /* 0x0000000407007c11 */ /* 0x041fe2000f8e10ff */
[----:B-12---:R-:W-:-:S04]  /*01c0*/  IMAD.WIDE R2, R7, 0x4, R4 ;  /* 0x0000000407027825 */ /* 0x006fc800078e0204 */
[----:B------:R-:W0:Y:S01]  /*01d0*/  LDS R9, [R0] ;  /* 0x0000000000097984 */ /* 0x000e220000000800 */
[----:B------:R-:W-:-:S05]  /*01e0*/  IMAD.IADD R7, R6, 0x1, R7 ;  /* 0x0000000106077824 */ /* 0x000fca00078e0207 */
[----:B------:R-:W-:Y:S01]  /*01f0*/  ISETP.GE.U32.AND P0, PT, R7, UR8, PT ;  /* 0x0000000807007c0c */ /* 0x000fe2000bf06070 */
[----:B0-----:R1:W-:-:S12]  /*0200*/  REDG.E.ADD.STRONG.GPU desc[UR6][R2.64], R9 ;  /* 0x000000090200798e */ /* 0x0013d8000c12e106 */
[----:B------:R-:W-:Y:S05]  /*0210*/  @!P0 BRA `(.L_x_3) ;  /* 0xfffffffc00e48947 */ /* 0x000fea000383ffff */
[----:B------:R-:W-:Y:S05]  /*0220*/  EXIT ;  /* 0x000000000000794d */ /* 0x000fea0003800000 */
.L_x_4:
        /* <DEDUP_REMOVED lines=13> */
.L_x_6:


//--------------------- .nv.shared.reserved.0     --------------------------
	.section	.nv.shared.reserved.0,"aw",@nobits
	.weak		__nv_reservedSMEM_offset_0_alias
	.size		__nv_reservedSMEM_offset_0_alias, 0, 64
	.other		__nv_reservedSMEM_offset_0_alias,@"STO_CUDA_RESERVED_SHARED STV_DEFAULT"
__nv_reservedSMEM_offset_0_alias:
	.zero		0
	.zero		64


//--------------------- .nv.shared._Z16histogram_kernelPjS_jj --------------------------
	.section	.nv.shared._Z16histogram_kernelPjS_jj,"aw",@nobits
	.sectionflags	@""
	.align	4
.nv.shared._Z16histogram_kernelPjS_jj:
	.zero		17408


//--------------------- .nv.constant0._Z14convert_kernelPjj --------------------------
	.section	.nv.constant0._Z14convert_kernelPjj,"a",@progbits
	.sectionflags	@""
	.align	4
.nv.constant0._Z14convert_kernelPjj:
	.zero		908


//--------------------- .nv.constant0._Z16histogram_kernelPjS_jj --------------------------
	.section	.nv.constant0._Z16histogram_kernelPjS_jj,"a",@progbits
	.sectionflags	@""
	.align	4
.nv.constant0._Z16histogram_kernelPjS_jj:
	.zero		920


//--------------------- SYMBOLS --------------------------

	.type		.nv.reservedSmem.offset0,@object
	.size		.nv.reservedSmem.offset0,0x4
	.type		.nv.reservedSmem.cap,@object
	.size		.nv.reservedSmem.cap,0x4
